//
// Generated by NVIDIA NVVM Compiler
//
// Compiler Build ID: CL-36424714
// Cuda compilation tools, release 13.0, V13.0.88
// Based on NVVM 20.0.0
//

.version 9.0
.target sm_100
.address_size 64

	// .globl	_Z12merge_kernelPiS_S_y

.visible .entry _Z12merge_kernelPiS_S_y(
	.param .u64 .ptr .align 1 _Z12merge_kernelPiS_S_y_param_0,
	.param .u64 .ptr .align 1 _Z12merge_kernelPiS_S_y_param_1,
	.param .u64 .ptr .align 1 _Z12merge_kernelPiS_S_y_param_2,
	.param .u64 _Z12merge_kernelPiS_S_y_param_3
)
{
	.reg .pred 	%p<13>;
	.reg .b32 	%r<9>;
	.reg .b64 	%rd<63>;

	ld.param.u64 	%rd22, [_Z12merge_kernelPiS_S_y_param_0];
	ld.param.u64 	%rd23, [_Z12merge_kernelPiS_S_y_param_1];
	ld.param.u64 	%rd24, [_Z12merge_kernelPiS_S_y_param_2];
	ld.param.u64 	%rd60, [_Z12merge_kernelPiS_S_y_param_3];
	cvta.to.global.u64 	%rd1, %rd24;
	cvta.to.global.u64 	%rd2, %rd23;
	cvta.to.global.u64 	%rd3, %rd22;
	mov.u32 	%r3, %ctaid.x;
	mov.u32 	%r4, %tid.x;
	shl.b32 	%r5, %r3, 5;
	add.s32 	%r6, %r5, %r4;
	cvt.u64.u32 	%rd25, %r6;
	mul.lo.s64 	%rd4, %rd60, %rd25;
	setp.eq.s64 	%p5, %rd60, 0;
	@%p5 bra 	$L__BB0_10;
	mov.b64 	%rd54, 0;
	mov.pred 	%p11, 0;
	mov.pred 	%p12, %p11;
	mov.u64 	%rd62, %rd54;
	mov.u64 	%rd61, %rd54;
	mov.u64 	%rd59, %rd60;
$L__BB0_2:
	not.pred 	%p7, %p12;
	@%p7 bra 	$L__BB0_4;
	add.s64 	%rd47, %rd62, %rd4;
	shl.b64 	%rd48, %rd47, 2;
	add.s64 	%rd49, %rd2, %rd48;
	ld.global.u32 	%r8, [%rd49];
	add.s64 	%rd50, %rd54, %rd4;
	shl.b64 	%rd51, %rd50, 2;
	add.s64 	%rd52, %rd1, %rd51;
	st.global.u32 	[%rd52], %r8;
	add.s64 	%rd62, %rd62, 1;
	add.s64 	%rd60, %rd60, -1;
	mov.b64 	%rd59, 0;
	bra.uni 	$L__BB0_9;
$L__BB0_4:
	not.pred 	%p8, %p11;
	@%p8 bra 	$L__BB0_6;
	add.s64 	%rd40, %rd61, %rd4;
	shl.b64 	%rd41, %rd40, 2;
	add.s64 	%rd42, %rd3, %rd41;
	ld.global.u32 	%r7, [%rd42];
	add.s64 	%rd43, %rd54, %rd4;
	shl.b64 	%rd44, %rd43, 2;
	add.s64 	%rd45, %rd1, %rd44;
	st.global.u32 	[%rd45], %r7;
	add.s64 	%rd61, %rd61, 1;
	add.s64 	%rd59, %rd59, -1;
	mov.b64 	%rd60, 0;
	bra.uni 	$L__BB0_9;
$L__BB0_6:
	add.s64 	%rd27, %rd61, %rd4;
	shl.b64 	%rd28, %rd27, 2;
	add.s64 	%rd29, %rd3, %rd28;
	ld.global.u32 	%r1, [%rd29];
	add.s64 	%rd30, %rd62, %rd4;
	shl.b64 	%rd31, %rd30, 2;
	add.s64 	%rd32, %rd2, %rd31;
	ld.global.u32 	%r2, [%rd32];
	setp.gt.s32 	%p9, %r1, %r2;
	@%p9 bra 	$L__BB0_8;
	add.s64 	%rd33, %rd54, %rd4;
	shl.b64 	%rd34, %rd33, 2;
	add.s64 	%rd35, %rd1, %rd34;
	st.global.u32 	[%rd35], %r1;
	add.s64 	%rd61, %rd61, 1;
	bra.uni 	$L__BB0_9;
$L__BB0_8:
	add.s64 	%rd36, %rd54, %rd4;
	shl.b64 	%rd37, %rd36, 2;
	add.s64 	%rd38, %rd1, %rd37;
	st.global.u32 	[%rd38], %r2;
	add.s64 	%rd62, %rd62, 1;
$L__BB0_9:
	add.s64 	%rd54, %rd54, 1;
	or.b64  	%rd53, %rd59, %rd60;
	setp.eq.s64 	%p12, %rd59, 0;
	setp.eq.s64 	%p11, %rd60, 0;
	setp.ne.s64 	%p10, %rd53, 0;
	@%p10 bra 	$L__BB0_2;
$L__BB0_10:
	ret;

}


// ===== COMPILED SASS (sm_100) =====

	.target	sm_100

	.elftype	@"ET_EXEC"


//--------------------- .note.nv.tkinfo           --------------------------
	.section	.note.nv.tkinfo,"",@"SHT_NOTE"
	.sectionflags	@"SHF_NOTE_NV_TKINFO"
	.tkinfo
        /*0018*/ 	.word	0x00000002
        /*0030*/ 	.string	""
        /*0030*/ 	.string	"ptxas"
        /*0030*/ 	.string	"Cuda compilation tools, release 13.0, V13.0.88"
        /*0030*/ 	.string	"Build cuda_13.0.r13.0/compiler.36424714_0"
        /*0030*/ 	.string	"-arch sm_100 -m 64 "



//--------------------- .note.nv.cuinfo           --------------------------
	.section	.note.nv.cuinfo,"",@"SHT_NOTE"
	.sectionflags	@"SHF_NOTE_NV_CUINFO"
        /*0018*/ 	.short	0x0002
        /*001a*/ 	.short	0x0064
        /*001c*/ 	.short	0x0082
	.zero		2


//--------------------- .nv.info                  --------------------------
	.section	.nv.info,"",@"SHT_CUDA_INFO"
	.align	4


	//----- nvinfo : EIATTR_REGCOUNT
	.align		4
        /*0000*/ 	.byte	0x04, 0x2f
        /*0002*/ 	.short	(.L_1 - .L_0)
	.align		4
.L_0:
        /*0004*/ 	.word	index@(_Z12merge_kernelPiS_S_y)
        /*0008*/ 	.word	0x00000012


	//----- nvinfo : EIATTR_FRAME_SIZE
	.align		4
.L_1:
        /*000c*/ 	.byte	0x04, 0x11
        /*000e*/ 	.short	(.L_3 - .L_2)
	.align		4
.L_2:
        /*0010*/ 	.word	index@(_Z12merge_kernelPiS_S_y)
        /*0014*/ 	.word	0x00000000


	//----- nvinfo : EIATTR_MIN_STACK_SIZE
	.align		4
.L_3:
        /*0018*/ 	.byte	0x04, 0x12
        /*001a*/ 	.short	(.L_5 - .L_4)
	.align		4
.L_4:
        /*001c*/ 	.word	index@(_Z12merge_kernelPiS_S_y)
        /*0020*/ 	.word	0x00000000
.L_5:


//--------------------- .nv.compat                --------------------------
	.section	.nv.compat,"",@"SHT_CUDA_COMPAT_INFO"
	.align	4
        /*0000*/ 	.byte	0x02, 0x09, 0x00, 0x00, 0x02, 0x02, 0x01, 0x00, 0x02, 0x05, 0x05, 0x00, 0x03, 0x07, 0x01, 0x01
        /*0010*/ 	.byte	0x02, 0x03, 0x00, 0x00, 0x02, 0x06, 0x01, 0x00, 0x04, 0x0b, 0x08, 0x00, 0x09, 0x00, 0x00, 0x00
        /*0020*/ 	.byte	0x00, 0x00, 0x00, 0x00


//--------------------- .nv.info._Z12merge_kernelPiS_S_y --------------------------
	.section	.nv.info._Z12merge_kernelPiS_S_y,"",@"SHT_CUDA_INFO"
	.sectionflags	@""
	.align	4


	//----- nvinfo : EIATTR_CUDA_API_VERSION
	.align		4
        /*0000*/ 	.byte	0x04, 0x37
        /*0002*/ 	.short	(.L_7 - .L_6)
.L_6:
        /*0004*/ 	.word	0x00000082


	//----- nvinfo : EIATTR_KPARAM_INFO
	.align		4
.L_7:
        /*0008*/ 	.byte	0x04, 0x17
        /*000a*/ 	.short	(.L_9 - .L_8)
.L_8:
        /*000c*/ 	.word	0x00000000
        /*0010*/ 	.short	0x0003
        /*0012*/ 	.short	0x0018
        /*0014*/ 	.byte	0x00, 0xf0, 0x21, 0x00


	//----- nvinfo : EIATTR_KPARAM_INFO
	.align		4
.L_9:
        /*0018*/ 	.byte	0x04, 0x17
        /*001a*/ 	.short	(.L_11 - .L_10)
.L_10:
        /*001c*/ 	.word	0x00000000
        /*0020*/ 	.short	0x0002
        /*0022*/ 	.short	0x0010
        /*0024*/ 	.byte	0x00, 0xf5, 0x21, 0x00


	//----- nvinfo : EIATTR_KPARAM_INFO
	.align		4
.L_11:
        /*0028*/ 	.byte	0x04, 0x17
        /*002a*/ 	.short	(.L_13 - .L_12)
.L_12:
        /*002c*/ 	.word	0x00000000
        /*0030*/ 	.short	0x0001
        /*0032*/ 	.short	0x0008
        /*0034*/ 	.byte	0x00, 0xf5, 0x21, 0x00


	//----- nvinfo : EIATTR_KPARAM_INFO
	.align		4
.L_13:
        /*0038*/ 	.byte	0x04, 0x17
        /*003a*/ 	.short	(.L_15 - .L_14)
.L_14:
        /*003c*/ 	.word	0x00000000
        /*0040*/ 	.short	0x0000
        /*0042*/ 	.short	0x0000
        /*0044*/ 	.byte	0x00, 0xf5, 0x21, 0x00


	//----- nvinfo : EIATTR_SPARSE_MMA_MASK
	.align		4
.L_15:
        /*0048*/ 	.byte	0x03, 0x50
        /*004a*/ 	.short	0x0000


	//----- nvinfo : EIATTR_MAXREG_COUNT
	.align		4
        /*004c*/ 	.byte	0x03, 0x1b
        /*004e*/ 	.short	0x00ff


	//----- nvinfo : EIATTR_MERCURY_ISA_VERSION
	.align		4
        /*0050*/ 	.byte	0x03, 0x5f
        /*0052*/ 	.short	0x0101


	//----- nvinfo : EIATTR_VRC_CTA_INIT_COUNT
	.align		4
        /*0054*/ 	.byte	0x02, 0x4a
	.zero		1
	.zero		1


	//----- nvinfo : EIATTR_EXIT_INSTR_OFFSETS
	.align		4
        /*0058*/ 	.byte	0x04, 0x1c
        /*005a*/ 	.short	(.L_17 - .L_16)


	//   ....[0]....
.L_16:
        /*005c*/ 	.word	0x00000060


	//   ....[1]....
        /*0060*/ 	.word	0x000006f0


	//----- nvinfo : EIATTR_CRS_STACK_SIZE
	.align		4
.L_17:
        /*0064*/ 	.byte	0x04, 0x1e
        /*0066*/ 	.short	(.L_19 - .L_18)
.L_18:
        /*0068*/ 	.word	0x00000000


	//----- nvinfo : EIATTR_CBANK_PARAM_SIZE
	.align		4
.L_19:
        /*006c*/ 	.byte	0x03, 0x19
        /*006e*/ 	.short	0x0020


	//----- nvinfo : EIATTR_PARAM_CBANK
	.align		4
        /*0070*/ 	.byte	0x04, 0x0a
        /*0072*/ 	.short	(.L_21 - .L_20)
	.align		4
.L_20:
        /*0074*/ 	.word	index@(.nv.constant0._Z12merge_kernelPiS_S_y)
        /*0078*/ 	.short	0x0380
        /*007a*/ 	.short	0x0020


	//----- nvinfo : EIATTR_SW_WAR
	.align		4
.L_21:
        /*007c*/ 	.byte	0x04, 0x36
        /*007e*/ 	.short	(.L_23 - .L_22)
.L_22:
        /*0080*/ 	.word	0x00000008
.L_23:


//--------------------- .nv.callgraph             --------------------------
	.section	.nv.callgraph,"",@"SHT_CUDA_CALLGRAPH"
	.align	4
	.sectionentsize	8
	.align		4
        /*0000*/ 	.word	0x00000000
	.align		4
        /*0004*/ 	.word	0xffffffff
	.align		4
        /*0008*/ 	.word	0x00000000
	.align		4
        /*000c*/ 	.word	0xfffffffe
	.align		4
        /*0010*/ 	.word	0x00000000
	.align		4
        /*0014*/ 	.word	0xfffffffd
	.align		4
        /*0018*/ 	.word	0x00000000
	.align		4
        /*001c*/ 	.word	0xfffffffc


//--------------------- .text._Z12merge_kernelPiS_S_y --------------------------
	.section	.text._Z12merge_kernelPiS_S_y,"ax",@progbits
	.align	128
        .global         _Z12merge_kernelPiS_S_y
        .type           _Z12merge_kernelPiS_S_y,@function
        .size           _Z12merge_kernelPiS_S_y,(.L_x_7 - _Z12merge_kernelPiS_S_y)
        .other          _Z12merge_kernelPiS_S_y,@"STO_CUDA_ENTRY STV_DEFAULT"
_Z12merge_kernelPiS_S_y:
.text._Z12merge_kernelPiS_S_y:
[----:B------:R-:W-:Y:S01]  /*0000*/  LDC R1, c[0x0][0x37c] ;  /* 0x0000df00ff017b82 */ /* 0x000fe20000000800 */
[----:B------:R-:W0:Y:S01]  /*0010*/  LDCU.64 UR4, c[0x0][0x398] ;  /* 0x00007300ff0477ac */ /* 0x000e220008000a00 */
[----:B------:R-:W1:Y:S01]  /*0020*/  S2R R0, SR_CTAID.X ;  /* 0x0000000000007919 */ /* 0x000e620000002500 */
[----:B------:R-:W2:Y:S01]  /*0030*/  S2R R3, SR_TID.X ;  /* 0x0000000000037919 */ /* 0x000ea20000002100 */
[----:B0-----:R-:W-:-:S04]  /*0040*/  ISETP.NE.U32.AND P0, PT, RZ, UR4, PT ;  /* 0x00000004ff007c0c */ /* 0x001fc8000bf05070 */
[----:B------:R-:W-:-:S13]  /*0050*/  ISETP.NE.AND.EX P0, PT, RZ, UR5, PT, P0 ;  /* 0x00000005ff007c0c */ /* 0x000fda000bf05300 */
[----:B-12---:R-:W-:Y:S05]  /*0060*/  @!P0 EXIT ;  /* 0x000000000000894d */ /* 0x006fea0003800000 */
[----:B------:R-:W0:Y:S01]  /*0070*/  LDCU.64 UR8, c[0x0][0x398] ;  /* 0x00007300ff0877ac */ /* 0x000e220008000a00 */
[----:B------:R-:W-:Y:S01]  /*0080*/  IMAD R0, R0, 0x20, R3 ;  /* 0x0000002000007824 */ /* 0x000fe200078e0203 */
[----:B------:R-:W-:Y:S02]  /*0090*/  CS2R R2, SRZ ;  /* 0x0000000000027805 */ /* 0x000fe4000001ff00 */
[----:B------:R-:W-:Y:S01]  /*00a0*/  CS2R R4, SRZ ;  /* 0x0000000000047805 */ /* 0x000fe2000001ff00 */
[----:B------:R-:W1:Y:S01]  /*00b0*/  LDCU.64 UR10, c[0x0][0x358] ;  /* 0x00006b00ff0a77ac */ /* 0x000e620008000a00 */
[----:B------:R-:W2:Y:S01]  /*00c0*/  LDCU.64 UR20, c[0x0][0x398] ;  /* 0x00007300ff1477ac */ /* 0x000ea20008000a00 */
[----:B------:R-:W3:Y:S01]  /*00d0*/  LDCU.64 UR22, c[0x0][0x390] ;  /* 0x00007200ff1677ac */ /* 0x000ee20008000a00 */
[----:B------:R-:W4:Y:S01]  /*00e0*/  LDCU.64 UR12, c[0x0][0x388] ;  /* 0x00007100ff0c77ac */ /* 0x000f220008000a00 */
[----:B------:R-:W1:Y:S01]  /*00f0*/  LDCU.64 UR14, c[0x0][0x380] ;  /* 0x00007000ff0e77ac */ /* 0x000e620008000a00 */
[----:B------:R-:W1:Y:S01]  /*0100*/  LDCU.128 UR16, c[0x0][0x390] ;  /* 0x00007200ff1077ac */ /* 0x000e620008000c00 */
[----:B------:R-:W1:Y:S01]  /*0110*/  LDCU.128 UR24, c[0x0][0x380] ;  /* 0x00007000ff1877ac */ /* 0x000e620008000c00 */
[----:B------:R-:W-:Y:S01]  /*0120*/  UMOV UR6, URZ ;  /* 0x000000ff00067c82 */ /* 0x000fe20008000000 */
[----:B------:R-:W-:Y:S01]  /*0130*/  UMOV UR7, URZ ;  /* 0x000000ff00077c82 */ /* 0x000fe20008000000 */
[----:B------:R-:W-:-:S02]  /*0140*/  UPLOP3.LUT UP1, UPT, UPT, UPT, UPT, 0x40, 0x4 ;  /* 0x000000000004789c */ /* 0x000fc40003f2e870 */
[----:B------:R-:W-:Y:S01]  /*0150*/  UPLOP3.LUT UP0, UPT, UPT, UPT, UPT, 0x40, 0x4 ;  /* 0x000000000004789c */ /* 0x000fe20003f0e870 */
[----:B0-----:R-:W-:Y:S01]  /*0160*/  UMOV UR4, UR8 ;  /* 0x0000000800047c82 */ /* 0x001fe20008000000 */
[----:B------:R-:W-:-:S09]  /*0170*/  UMOV UR5, UR9 ;  /* 0x0000000900057c82 */ /* 0x000fd20008000000 */
.L_x_5:
[----:B01----:R-:W-:Y:S05]  /*0180*/  BRA.U !UP0, `(.L_x_0) ;  /* 0x0000000108507547 */ /* 0x003fea000b800000 */
[C---:B-1----:R-:W-:Y:S02]  /*0190*/  IMAD R11, R0.reuse, UR19, RZ ;  /* 0x00000013000b7c24 */ /* 0x042fe4000f8e02ff */
[----:B------:R-:W-:-:S04]  /*01a0*/  IMAD.WIDE.U32 R6, R0, UR18, R2 ;  /* 0x0000001200067c25 */ /* 0x000fc8000f8e0002 */
[----:B------:R-:W-:Y:S01]  /*01b0*/  IMAD.IADD R7, R7, 0x1, R11 ;  /* 0x0000000107077824 */ /* 0x000fe200078e020b */
[----:B----4-:R-:W-:-:S04]  /*01c0*/  LEA R8, P0, R6, UR12, 0x2 ;  /* 0x0000000c06087c11 */ /* 0x010fc8000f8010ff */
[----:B------:R-:W-:-:S06]  /*01d0*/  LEA.HI.X R9, R6, UR13, R7, 0x2, P0 ;  /* 0x0000000d06097c11 */ /* 0x000fcc00080f1407 */
[----:B------:R-:W4:Y:S01]  /*01e0*/  LDG.E R9, desc[UR10][R8.64] ;  /* 0x0000000a08097981 */ /* 0x000f22000c1e1900 */
[----:B------:R-:W-:Y:S01]  /*01f0*/  IMAD.U32 R6, RZ, RZ, UR6 ;  /* 0x00000006ff067e24 */ /* 0x000fe2000f8e00ff */
[----:B------:R-:W-:Y:S01]  /*0200*/  UIADD3 UR8, UP0, UPT, UR8, -0x1, URZ ;  /* 0xffffffff08087890 */ /* 0x000fe2000ff1e0ff */
[----:B------:R-:W-:Y:S01]  /*0210*/  IMAD.U32 R7, RZ, RZ, UR7 ;  /* 0x00000007ff077e24 */ /* 0x000fe2000f8e00ff */
[----:B------:R-:W-:Y:S01]  /*0220*/  UMOV UR4, URZ ;  /* 0x000000ff00047c82 */ /* 0x000fe20008000000 */
[----:B------:R-:W-:Y:S01]  /*0230*/  UMOV UR5, URZ ;  /* 0x000000ff00057c82 */ /* 0x000fe20008000000 */
[----:B------:R-:W-:Y:S01]  /*0240*/  UIADD3.X UR9, UPT, UPT, UR9, -0x1, URZ, UP0, !UPT ;  /* 0xffffffff09097890 */ /* 0x000fe200087fe4ff */
[----:B------:R-:W-:-:S05]  /*0250*/  IMAD.WIDE.U32 R6, R0, UR18, R6 ;  /* 0x0000001200067c25 */ /* 0x000fca000f8e0006 */
[----:B------:R-:W-:Y:S02]  /*0260*/  IADD3 R7, PT, PT, R11, R7, RZ ;  /* 0x000000070b077210 */ /* 0x000fe40007ffe0ff */
[----:B------:R-:W-:-:S04]  /*0270*/  LEA R10, P0, R6, UR16, 0x2 ;  /* 0x00000010060a7c11 */ /* 0x000fc8000f8010ff */
[----:B------:R-:W-:Y:S02]  /*0280*/  LEA.HI.X R11, R6, UR17, R7, 0x2, P0 ;  /* 0x00000011060b7c11 */ /* 0x000fe400080f1407 */
[----:B------:R-:W-:-:S05]  /*0290*/  IADD3 R2, P0, PT, R2, 0x1, RZ ;  /* 0x0000000102027810 */ /* 0x000fca0007f1e0ff */
[----:B------:R-:W-:Y:S01]  /*02a0*/  IMAD.X R3, RZ, RZ, R3, P0 ;  /* 0x000000ffff037224 */ /* 0x000fe200000e0603 */
[----:B----4-:R0:W-:Y:S01]  /*02b0*/  STG.E desc[UR10][R10.64], R9 ;  /* 0x000000090a007986 */ /* 0x0101e2000c10190a */
[----:B------:R-:W-:Y:S06]  /*02c0*/  BRA `(.L_x_1) ;  /* 0x0000000000dc7947 */ /* 0x000fec0003800000 */
.L_x_0:
[----:B------:R-:W-:Y:S05]  /*02d0*/  BRA.U !UP1, `(.L_x_2) ;  /* 0x0000000109507547 */ /* 0x000fea000b800000 */
[C---:B-1----:R-:W-:Y:S02]  /*02e0*/  IMAD R11, R0.reuse, UR19, RZ ;  /* 0x00000013000b7c24 */ /* 0x042fe4000f8e02ff */
[----:B------:R-:W-:-:S04]  /*02f0*/  IMAD.WIDE.U32 R6, R0, UR18, R4 ;  /* 0x0000001200067c25 */ /* 0x000fc8000f8e0004 */
[----:B------:R-:W-:Y:S01]  /*0300*/  IMAD.IADD R7, R11, 0x1, R7 ;  /* 0x000000010b077824 */ /* 0x000fe200078e0207 */
[----:B------:R-:W-:-:S04]  /*0310*/  LEA R8, P0, R6, UR14, 0x2 ;  /* 0x0000000e06087c11 */ /* 0x000fc8000f8010ff */
[----:B------:R-:W-:-:S06]  /*0320*/  LEA.HI.X R9, R6, UR15, R7, 0x2, P0 ;  /* 0x0000000f06097c11 */ /* 0x000fcc00080f1407 */
[----:B------:R-:W5:Y:S01]  /*0330*/  LDG.E R9, desc[UR10][R8.64] ;  /* 0x0000000a08097981 */ /* 0x000f62000c1e1900 */
[----:B------:R-:W-:Y:S01]  /*0340*/  MOV R7, UR7 ;  /* 0x0000000700077c02 */ /* 0x000fe20008000f00 */
[----:B------:R-:W-:Y:S01]  /*0350*/  IMAD.U32 R6, RZ, RZ, UR6 ;  /* 0x00000006ff067e24 */ /* 0x000fe2000f8e00ff */
[----:B------:R-:W-:Y:S01]  /*0360*/  UIADD3 UR4, UP0, UPT, UR4, -0x1, URZ ;  /* 0xffffffff04047890 */ /* 0x000fe2000ff1e0ff */
[----:B------:R-:W-:Y:S02]  /*0370*/  UMOV UR8, URZ ;  /* 0x000000ff00087c82 */ /* 0x000fe40008000000 */
[----:B------:R-:W-:Y:S01]  /*0380*/  IMAD.WIDE.U32 R6, R0, UR18, R6 ;  /* 0x0000001200067c25 */ /* 0x000fe2000f8e0006 */
[----:B------:R-:W-:Y:S01]  /*0390*/  UIADD3.X UR5, UPT, UPT, UR5, -0x1, URZ, UP0, !UPT ;  /* 0xffffffff05057890 */ /* 0x000fe200087fe4ff */
[----:B------:R-:W-:Y:S02]  /*03a0*/  UMOV UR9, URZ ;  /* 0x000000ff00097c82 */ /* 0x000fe40008000000 */
[----:B------:R-:W-:Y:S01]  /*03b0*/  IMAD.IADD R11, R11, 0x1, R7 ;  /* 0x000000010b0b7824 */ /* 0x000fe200078e0207 */
[----:B------:R-:W-:-:S04]  /*03c0*/  LEA R10, P0, R6, UR16, 0x2 ;  /* 0x00000010060a7c11 */ /* 0x000fc8000f8010ff */
[----:B------:R-:W-:Y:S02]  /*03d0*/  LEA.HI.X R11, R6, UR17, R11, 0x2, P0 ;  /* 0x00000011060b7c11 */ /* 0x000fe400080f140b */
[----:B------:R-:W-:-:S05]  /*03e0*/  IADD3 R4, P0, PT, R4, 0x1, RZ ;  /* 0x0000000104047810 */ /* 0x000fca0007f1e0ff */
[----:B------:R-:W-:Y:S01]  /*03f0*/  IMAD.X R5, RZ, RZ, R5, P0 ;  /* 0x000000ffff057224 */ /* 0x000fe200000e0605 */
[----:B-----5:R0:W-:Y:S01]  /*0400*/  STG.E desc[UR10][R10.64], R9 ;  /* 0x000000090a007986 */ /* 0x0201e2000c10190a */
[----:B------:R-:W-:Y:S06]  /*0410*/  BRA `(.L_x_1) ;  /* 0x0000000000887947 */ /* 0x000fec0003800000 */
.L_x_2:
[C---:B--2---:R-:W-:Y:S02]  /*0420*/  IMAD R6, R0.reuse, UR21, RZ ;  /* 0x0000001500067c24 */ /* 0x044fe4000f8e02ff */
[----:B------:R-:W-:-:S04]  /*0430*/  IMAD.WIDE.U32 R8, R0, UR20, R4 ;  /* 0x0000001400087c25 */ /* 0x000fc8000f8e0004 */
[----:B------:R-:W-:Y:S01]  /*0440*/  IMAD.WIDE.U32 R12, R0, UR20, R2 ;  /* 0x00000014000c7c25 */ /* 0x000fe2000f8e0002 */
[----:B-1----:R-:W-:-:S03]  /*0450*/  LEA R10, P0, R8, UR24, 0x2 ;  /* 0x00000018080a7c11 */ /* 0x002fc6000f8010ff */
[----:B------:R-:W-:Y:S01]  /*0460*/  IMAD.IADD R7, R6, 0x1, R9 ;  /* 0x0000000106077824 */ /* 0x000fe200078e0209 */
[----:B------:R-:W-:Y:S02]  /*0470*/  IADD3 R9, PT, PT, R13, R6, RZ ;  /* 0x000000060d097210 */ /* 0x000fe40007ffe0ff */
[----:B------:R-:W-:Y:S02]  /*0480*/  LEA R14, P1, R12, UR26, 0x2 ;  /* 0x0000001a0c0e7c11 */ /* 0x000fe4000f8210ff */
[----:B------:R-:W-:Y:S02]  /*0490*/  LEA.HI.X R11, R8, UR25, R7, 0x2, P0 ;  /* 0x00000019080b7c11 */ /* 0x000fe400080f1407 */
[----:B------:R-:W-:-:S04]  /*04a0*/  LEA.HI.X R15, R12, UR27, R9, 0x2, P1 ;  /* 0x0000001b0c0f7c11 */ /* 0x000fc800088f1409 */
[----:B------:R-:W2:Y:S04]  /*04b0*/  LDG.E R11, desc[UR10][R10.64] ;  /* 0x0000000a0a0b7981 */ /* 0x000ea8000c1e1900 */
[----:B------:R-:W2:Y:S01]  /*04c0*/  LDG.E R14, desc[UR10][R14.64] ;  /* 0x0000000a0e0e7981 */ /* 0x000ea2000c1e1900 */
[----:B------:R-:W-:Y:S01]  /*04d0*/  BSSY.RECONVERGENT B0, `(.L_x_1) ;  /* 0x0000016000007945 */ /* 0x000fe20003800200 */
[----:B--2---:R-:W-:-:S13]  /*04e0*/  ISETP.GT.AND P0, PT, R11, R14, PT ;  /* 0x0000000e0b00720c */ /* 0x004fda0003f04270 */
[----:B------:R-:W-:Y:S05]  /*04f0*/  @P0 BRA `(.L_x_3) ;  /* 0x0000000000280947 */ /* 0x000fea0003800000 */
[----:B------:R-:W-:Y:S02]  /*0500*/  IMAD.U32 R8, RZ, RZ, UR6 ;  /* 0x00000006ff087e24 */ /* 0x000fe4000f8e00ff */
[----:B------:R-:W-:Y:S02]  /*0510*/  IMAD.U32 R9, RZ, RZ, UR7 ;  /* 0x00000007ff097e24 */ /* 0x000fe4000f8e00ff */
[----:B------:R-:W-:-:S04]  /*0520*/  IMAD.WIDE.U32 R8, R0, UR20, R8 ;  /* 0x0000001400087c25 */ /* 0x000fc8000f8e0008 */
[----:B------:R-:W-:Y:S01]  /*0530*/  IMAD.IADD R7, R6, 0x1, R9 ;  /* 0x0000000106077824 */ /* 0x000fe200078e0209 */
[----:B---3--:R-:W-:-:S04]  /*0540*/  LEA R6, P0, R8, UR22, 0x2 ;  /* 0x0000001608067c11 */ /* 0x008fc8000f8010ff */
[----:B------:R-:W-:Y:S02]  /*0550*/  LEA.HI.X R7, R8, UR23, R7, 0x2, P0 ;  /* 0x0000001708077c11 */ /* 0x000fe400080f1407 */
[----:B------:R-:W-:-:S03]  /*0560*/  IADD3 R4, P0, PT, R4, 0x1, RZ ;  /* 0x0000000104047810 */ /* 0x000fc60007f1e0ff */
[----:B------:R1:W-:Y:S01]  /*0570*/  STG.E desc[UR10][R6.64], R11 ;  /* 0x0000000b06007986 */ /* 0x0003e2000c10190a */
[----:B------:R-:W-:Y:S01]  /*0580*/  IADD3.X R5, PT, PT, RZ, R5, RZ, P0, !PT ;  /* 0x00000005ff057210 */ /* 0x000fe200007fe4ff */
[----:B------:R-:W-:Y:S08]  /*0590*/  BRA `(.L_x_4) ;  /* 0x0000000000247947 */ /* 0x000ff00003800000 */
.L_x_3:
[----:B------:R-:W-:Y:S02]  /*05a0*/  IMAD.U32 R8, RZ, RZ, UR6 ;  /* 0x00000006ff087e24 */ /* 0x000fe4000f8e00ff */
[----:B------:R-:W-:Y:S02]  /*05b0*/  IMAD.U32 R9, RZ, RZ, UR7 ;  /* 0x00000007ff097e24 */ /* 0x000fe4000f8e00ff */
[----:B------:R-:W-:-:S05]  /*05c0*/  IMAD.WIDE.U32 R8, R0, UR20, R8 ;  /* 0x0000001400087c25 */ /* 0x000fca000f8e0008 */
[----:B------:R-:W-:Y:S02]  /*05d0*/  IADD3 R7, PT, PT, R6, R9, RZ ;  /* 0x0000000906077210 */ /* 0x000fe40007ffe0ff */
[----:B---3--:R-:W-:-:S04]  /*05e0*/  LEA R6, P0, R8, UR22, 0x2 ;  /* 0x0000001608067c11 */ /* 0x008fc8000f8010ff */
[----:B------:R-:W-:Y:S02]  /*05f0*/  LEA.HI.X R7, R8, UR23, R7, 0x2, P0 ;  /* 0x0000001708077c11 */ /* 0x000fe400080f1407 */
[----:B------:R-:W-:-:S03]  /*0600*/  IADD3 R2, P0, PT, R2, 0x1, RZ ;  /* 0x0000000102027810 */ /* 0x000fc60007f1e0ff */
[----:B------:R0:W-:Y:S02]  /*0610*/  STG.E desc[UR10][R6.64], R14 ;  /* 0x0000000e06007986 */ /* 0x0001e4000c10190a */
[----:B------:R-:W-:-:S08]  /*0620*/  IMAD.X R3, RZ, RZ, R3, P0 ;  /* 0x000000ffff037224 */ /* 0x000fd000000e0603 */
.L_x_4:
[----:B----4-:R-:W-:Y:S05]  /*0630*/  BSYNC.RECONVERGENT B0 ;  /* 0x0000000000007941 */ /* 0x010fea0003800200 */
.L_x_1:
[----:B------:R-:W-:Y:S02]  /*0640*/  ULOP3.LUT UP2, URZ, UR4, UR8, URZ, 0xfc, !UPT ;  /* 0x0000000804ff7292 */ /* 0x000fe4000f84fcff */
[----:B------:R-:W-:Y:S02]  /*0650*/  UISETP.NE.U32.AND UP0, UPT, UR4, URZ, UPT ;  /* 0x000000ff0400728c */ /* 0x000fe4000bf05070 */
[----:B------:R-:W-:Y:S02]  /*0660*/  ULOP3.LUT UP2, URZ, UR5, UR9, URZ, 0xfc, UP2 ;  /* 0x0000000905ff7292 */ /* 0x000fe4000904fcff */
[----:B------:R-:W-:Y:S02]  /*0670*/  UISETP.NE.U32.AND UP1, UPT, UR8, URZ, UPT ;  /* 0x000000ff0800728c */ /* 0x000fe4000bf25070 */
[----:B------:R-:W-:Y:S02]  /*0680*/  UIADD3 UR6, UP3, UPT, UR6, 0x1, URZ ;  /* 0x0000000106067890 */ /* 0x000fe4000ff7e0ff */
[----:B------:R-:W-:-:S02]  /*0690*/  UISETP.NE.AND.EX UP0, UPT, UR5, URZ, UPT, UP0 ;  /* 0x000000ff0500728c */ /* 0x000fc4000bf05300 */
[----:B------:R-:W-:Y:S02]  /*06a0*/  UISETP.NE.AND.EX UP1, UPT, UR9, URZ, UPT, UP1 ;  /* 0x000000ff0900728c */ /* 0x000fe4000bf25310 */
[----:B------:R-:W-:Y:S02]  /*06b0*/  UIADD3.X UR7, UPT, UPT, URZ, UR7, URZ, UP3, !UPT ;  /* 0x00000007ff077290 */ /* 0x000fe40009ffe4ff */
[----:B------:R-:W-:Y:S02]  /*06c0*/  UPLOP3.LUT UP0, UPT, UPT, UPT, UP0, 0x40, 0x4 ;  /* 0x000000000004789c */ /* 0x000fe40003f0e800 */
[----:B------:R-:W-:Y:S01]  /*06d0*/  UPLOP3.LUT UP1, UPT, UPT, UPT, UP1, 0x40, 0x4 ;  /* 0x000000000004789c */ /* 0x000fe20003f2e810 */
[----:B------:R-:W-:Y:S10]  /*06e0*/  BRA.U UP2, `(.L_x_5) ;  /* 0xfffffff902a47547 */ /* 0x000ff4000b83ffff */
[----:B--234-:R-:W-:Y:S05]  /*06f0*/  EXIT ;  /* 0x000000000000794d */ /* 0x01cfea0003800000 */
.L_x_6:
[----:B------:R-:W-:-:S00]  /*0700*/  BRA `(.L_x_6) ;  /* 0xfffffffc00fc7947 */ /* 0x000fc0000383ffff */
[----:B------:R-:W-:-:S00]  /*0710*/  NOP ;  /* 0x0000000000007918 */ /* 0x000fc00000000000 */
        /* <DEDUP_REMOVED lines=14> */
.L_x_7:


//--------------------- .nv.shared.reserved.0     --------------------------
	.section	.nv.shared.reserved.0,"aw",@nobits
	.weak		__nv_reservedSMEM_offset_0_alias
	.size		__nv_reservedSMEM_offset_0_alias, 0, 64
	.other		__nv_reservedSMEM_offset_0_alias,@"STO_CUDA_RESERVED_SHARED STV_DEFAULT"
__nv_reservedSMEM_offset_0_alias:
	.zero		0
	.zero		64


//--------------------- .nv.constant0._Z12merge_kernelPiS_S_y --------------------------
	.section	.nv.constant0._Z12merge_kernelPiS_S_y,"a",@progbits
	.sectionflags	@""
	.align	4
.nv.constant0._Z12merge_kernelPiS_S_y:
	.zero		928


//--------------------- SYMBOLS --------------------------

	.type		.nv.reservedSmem.offset0,@object
	.size		.nv.reservedSmem.offset0,0x4
